	.headerflags	@"EF_CUDA_TEXMODE_UNIFIED EF_CUDA_64BIT_ADDRESS EF_CUDA_ACCELERATORS EF_CUDA_SM90 EF_CUDA_VIRTUAL_SM(EF_CUDA_SM90)"
	.elftype	@"ET_EXEC"


//--------------------- .nv.info                  --------------------------
	.section	.nv.info,"",@"SHT_CUDA_INFO"
	.align	4


	//----- nvinfo : EIATTR_REGCOUNT
	.align		4
        /*0000*/ 	.byte	0x04, 0x2f
        /*0002*/ 	.short	(.L_2 - .L_1)
	.align		4
.L_1:
        /*0004*/ 	.word	index@(triton_poi_fused__to_copy_add_arange_clamp_floor_mul_10)
        /*0008*/ 	.word	0x00000008


	//----- nvinfo : EIATTR_MIN_STACK_SIZE
	.align		4
.L_2:
        /*000c*/ 	.byte	0x04, 0x12
        /*000e*/ 	.short	(.L_4 - .L_3)
	.align		4
.L_3:
        /*0010*/ 	.word	index@(triton_poi_fused__to_copy_add_arange_clamp_floor_mul_10)
        /*0014*/ 	.word	0x00000000


	//----- nvinfo : EIATTR_FRAME_SIZE
	.align		4
.L_4:
        /*0018*/ 	.byte	0x04, 0x11
        /*001a*/ 	.short	(.L_6 - .L_5)
	.align		4
.L_5:
        /*001c*/ 	.word	index@(triton_poi_fused__to_copy_add_arange_clamp_floor_mul_10)
        /*0020*/ 	.word	0x00000000


	//----- nvinfo : EIATTR_MIN_STACK_SIZE
	.align		4
.L_6:
        /*0024*/ 	.byte	0x04, 0x12
        /*0026*/ 	.short	(.L_8 - .L_7)
	.align		4
.L_7:
        /*0028*/ 	.word	index@(triton_poi_fused__to_copy_add_arange_clamp_floor_mul_10)
        /*002c*/ 	.word	0x00000000
.L_8:


//--------------------- .nv.info.triton_poi_fused__to_copy_add_arange_clamp_floor_mul_10 --------------------------
	.section	.nv.info.triton_poi_fused__to_copy_add_arange_clamp_floor_mul_10,"",@"SHT_CUDA_INFO"
	.sectionflags	@""
	.align	4


	//----- nvinfo : EIATTR_CUDA_API_VERSION
	.align		4
        /*0000*/ 	.byte	0x04, 0x37
        /*0002*/ 	.short	(.L_10 - .L_9)
.L_9:
        /*0004*/ 	.word	0x0000007c


	//----- nvinfo : EIATTR_KPARAM_INFO
	.align		4
.L_10:
        /*0008*/ 	.byte	0x04, 0x17
        /*000a*/ 	.short	(.L_12 - .L_11)
.L_11:
        /*000c*/ 	.word	0x00000000
        /*0010*/ 	.short	0x0001
        /*0012*/ 	.short	0x0008
        /*0014*/ 	.byte	0x00, 0xf0, 0x11, 0x00


	//----- nvinfo : EIATTR_KPARAM_INFO
	.align		4
.L_12:
        /*0018*/ 	.byte	0x04, 0x17
        /*001a*/ 	.short	(.L_14 - .L_13)
.L_13:
        /*001c*/ 	.word	0x00000000
        /*0020*/ 	.short	0x0000
        /*0022*/ 	.short	0x0000
        /*0024*/ 	.byte	0x00, 0xf4, 0x21, 0x00


	//----- nvinfo : EIATTR_SPARSE_MMA_MASK
	.align		4
.L_14:
        /*0028*/ 	.byte	0x03, 0x50
        /*002a*/ 	.short	0x0000


	//----- nvinfo : EIATTR_MAXREG_COUNT
	.align		4
        /*002c*/ 	.byte	0x03, 0x1b
        /*002e*/ 	.short	0x00ff


	//----- nvinfo : EIATTR_EXIT_INSTR_OFFSETS
	.align		4
        /*0030*/ 	.byte	0x04, 0x1c
        /*0032*/ 	.short	(.L_16 - .L_15)


	//   ....[0]....
.L_15:
        /*0034*/ 	.word	0x000000e0


	//   ....[1]....
        /*0038*/ 	.word	0x00000120


	//----- nvinfo : EIATTR_REQNTID
	.align		4
.L_16:
        /*003c*/ 	.byte	0x04, 0x10
        /*003e*/ 	.short	(.L_18 - .L_17)
.L_17:
        /*0040*/ 	.word	0x00000020
        /*0044*/ 	.word	0x00000001
        /*0048*/ 	.word	0x00000001


	//----- nvinfo : EIATTR_CBANK_PARAM_SIZE
	.align		4
.L_18:
        /*004c*/ 	.byte	0x03, 0x19
        /*004e*/ 	.short	0x000c


	//----- nvinfo : EIATTR_PARAM_CBANK
	.align		4
        /*0050*/ 	.byte	0x04, 0x0a
        /*0052*/ 	.short	(.L_20 - .L_19)
	.align		4
.L_19:
        /*0054*/ 	.word	index@(.nv.constant0.triton_poi_fused__to_copy_add_arange_clamp_floor_mul_10)
        /*0058*/ 	.short	0x0210
        /*005a*/ 	.short	0x000c


	//----- nvinfo : EIATTR_SW_WAR
	.align		4
.L_20:
        /*005c*/ 	.byte	0x04, 0x36
        /*005e*/ 	.short	(.L_22 - .L_21)
.L_21:
        /*0060*/ 	.word	0x00000008
.L_22:


//--------------------- .nv.callgraph             --------------------------
	.section	.nv.callgraph,"",@"SHT_CUDA_CALLGRAPH"
	.align	4
	.sectionentsize	8
	.align		4
        /*0000*/ 	.word	0x00000000
	.align		4
        /*0004*/ 	.word	0xffffffff
	.align		4
        /*0008*/ 	.word	0x00000000
	.align		4
        /*000c*/ 	.word	0xfffffffe
	.align		4
        /*0010*/ 	.word	0x00000000
	.align		4
        /*0014*/ 	.word	0xfffffffd
	.align		4
        /*0018*/ 	.word	0x00000000
	.align		4
        /*001c*/ 	.word	0xfffffffc


//--------------------- .nv.constant4             --------------------------
	.section	.nv.constant4,"a",@progbits
	.align	8
	.align		8
.nv.constant4:
        /*0000*/ 	.dword	_$_str


//--------------------- .text.triton_poi_fused__to_copy_add_arange_clamp_floor_mul_10 --------------------------
	.section	.text.triton_poi_fused__to_copy_add_arange_clamp_floor_mul_10,"ax",@progbits
	.align	128
        .global         triton_poi_fused__to_copy_add_arange_clamp_floor_mul_10
        .type           triton_poi_fused__to_copy_add_arange_clamp_floor_mul_10,@function
        .size           triton_poi_fused__to_copy_add_arange_clamp_floor_mul_10,(.L_x_1 - triton_poi_fused__to_copy_add_arange_clamp_floor_mul_10)
        .other          triton_poi_fused__to_copy_add_arange_clamp_floor_mul_10,@"STO_CUDA_ENTRY STV_DEFAULT"
triton_poi_fused__to_copy_add_arange_clamp_floor_mul_10:
.text.triton_poi_fused__to_copy_add_arange_clamp_floor_mul_10:
[----:B------:R-:W0:Y:S02]  /*0000*/  LDC R1, c[0x0][0x28] ;  /* 0x00000a00ff017b82 */ /* 0x000e240000000800 */
[----:B------:R-:W1:Y:S01]  /*0010*/  S2R R4, SR_TID.X ;  /* 0x0000000000047919 */ /* 0x000e620000002100 */
[----:B------:R-:W2:Y:S01]  /*0020*/  LDC.64 R2, c[0x0][0x210] ;  /* 0x00008400ff027b82 */ /* 0x000ea20000000a00 */
[----:B------:R-:W3:Y:S01]  /*0030*/  S2R R5, SR_CTAID.X ;  /* 0x0000000000057919 */ /* 0x000ee20000002500 */
[C---:B-1----:R-:W-:Y:S02]  /*0040*/  LOP3.LUT R0, R4.reuse, 0x3, RZ, 0xc0, !PT ;  /* 0x0000000304007812 */ /* 0x042fe400078ec0ff */
[----:B------:R-:W-:-:S03]  /*0050*/  LOP3.LUT P0, RZ, R4, 0x1c, RZ, 0xc0, !PT ;  /* 0x0000001c04ff7812 */ /* 0x000fc6000780c0ff */
[----:B---3--:R-:W-:-:S04]  /*0060*/  IMAD R5, R5, 0x4, R0 ;  /* 0x0000000405057824 */ /* 0x008fc800078e0200 */
[C---:B--2---:R-:W-:Y:S01]  /*0070*/  IMAD.WIDE R2, R5.reuse, 0x8, R2 ;  /* 0x0000000805027825 */ /* 0x044fe200078e0202 */
[----:B------:R-:W-:Y:S02]  /*0080*/  I2FP.F32.S32 R0, R5 ;  /* 0x0000000500007245 */ /* 0x000fe40000201400 */
[----:B------:R-:W-:-:S03]  /*0090*/  ISETP.LT.AND P0, PT, R5, 0x4, !P0 ;  /* 0x000000040500780c */ /* 0x000fc60004701270 */
[----:B------:R-:W-:-:S06]  /*00a0*/  FMUL R0, R0, 0.3333333432674407959 ;  /* 0x3eaaaaab00007820 */ /* 0x000fcc0000400000 */
[----:B------:R-:W1:Y:S02]  /*00b0*/  F2I.FTZ.FLOOR.NTZ R0, R0 ;  /* 0x0000000000007305 */ /* 0x000e640000217100 */
[----:B-1----:R-:W-:-:S04]  /*00c0*/  ISETP.GT.AND P1, PT, R0, -0x1, PT ;  /* 0xffffffff0000780c */ /* 0x002fc80003f24270 */
[----:B------:R-:W-:Y:S01]  /*00d0*/  SEL R4, RZ, 0x1, !P1 ;  /* 0x00000001ff047807 */ /* 0x000fe20004800000 */
[----:B------:R-:W-:Y:S08]  /*00e0*/  @!P0 EXIT ;  /* 0x000000000000894d */ /* 0x000ff00003800000 */
[----:B------:R-:W-:Y:S01]  /*00f0*/  IMAD.MOV.U32 R5, RZ, RZ, RZ ;  /* 0x000000ffff057224 */ /* 0x000fe200078e00ff */
[----:B------:R-:W-:-:S04]  /*0100*/  ULDC.64 UR4, c[0x0][0x208] ;  /* 0x0000820000047ab9 */ /* 0x000fc80000000a00 */
[----:B------:R-:W-:Y:S01]  /*0110*/  STG.E.64 desc[UR4][R2.64], R4 ;  /* 0x0000000402007986 */ /* 0x000fe2000c101b04 */
[----:B------:R-:W-:Y:S05]  /*0120*/  EXIT ;  /* 0x000000000000794d */ /* 0x000fea0003800000 */
.L_x_0:
[----:B------:R-:W-:-:S00]  /*0130*/  BRA `(.L_x_0) ;  /* 0xfffffffc00fc7947 */ /* 0x000fc0000383ffff */
[----:B------:R-:W-:-:S00]  /*0140*/  NOP ;  /* 0x0000000000007918 */ /* 0x000fc00000000000 */
        /* <DEDUP_REMOVED lines=11> */
.L_x_1:


//--------------------- .nv.global.init           --------------------------
	.section	.nv.global.init,"aw",@progbits
.nv.global.init:
	.type		_$_str,@object
	.size		_$_str,(.L_0 - _$_str)
_$_str:
        /*0000*/ 	.byte	0x5f, 0x5f, 0x43, 0x55, 0x44, 0x41, 0x5f, 0x46, 0x54, 0x5a, 0x00
.L_0:


//--------------------- .nv.constant0.triton_poi_fused__to_copy_add_arange_clamp_floor_mul_10 --------------------------
	.section	.nv.constant0.triton_poi_fused__to_copy_add_arange_clamp_floor_mul_10,"a",@progbits
	.sectionflags	@""
	.align	4
.nv.constant0.triton_poi_fused__to_copy_add_arange_clamp_floor_mul_10:
	.zero		540
